       .version 3.1 
       .target sm_20

        .global .u32 mem0;
        .global .s32 mem1;

        .entry main 
        {
           .reg .u32 a, b, c;
           .reg .s32 x, y, z;
           .reg .b32 b0, b1, b2;
           

           ld.global.u32 a, [mem0];
           bfind.u32  b, a;
           bfind.u32.shiftamt c, a;
           add.u32   c, c, b;

           ld.global.s32 x, [mem1];
           bfind.s32 b, x;
           add.u32 c, c, b;
           bfind.s32.shiftamt b, x;
           add.u32 c, c, b;
           st.global.u32 [mem0], c;
          
           bar.sync 0;

           ld.global.u32  a, [mem0];
           bfe.u32        b, a, 0, 16;
           st.global.u32  [mem0], b;

           ld.global.s32  x, [mem1];
           bfe.s32        x, x, 3, 15;
           st.global.u32  [mem1], x; 

           bar.sync 0;

           ld.global.u32 a, [mem0];
           ld.global.u32 a, [mem0 + 4];
           bfi.b32       a, a, b, 3, 10;
           st.global.u32 [mem0], a;

           bar.sync 0;
           ld.global.u32 a, [mem0];
           brev.b32      a, a;
           st.global.u32 [mem0], a;
           exit;
        }



// ===== COMPILED SASS (sm_100) =====

	.target	sm_100

	.elftype	@"ET_EXEC"


//--------------------- .note.nv.tkinfo           --------------------------
	.section	.note.nv.tkinfo,"",@"SHT_NOTE"
	.sectionflags	@"SHF_NOTE_NV_TKINFO"
	.tkinfo
        /*0018*/ 	.word	0x00000002
        /*0030*/ 	.string	""
        /*0030*/ 	.string	"ptxas"
        /*0030*/ 	.string	"Cuda compilation tools, release 13.0, V13.0.88"
        /*0030*/ 	.string	"Build cuda_13.0.r13.0/compiler.36424714_0"
        /*0030*/ 	.string	"-arch sm_100 "



//--------------------- .note.nv.cuinfo           --------------------------
	.section	.note.nv.cuinfo,"",@"SHT_NOTE"
	.sectionflags	@"SHF_NOTE_NV_CUINFO"
        /*0018*/ 	.short	0x0002
        /*001a*/ 	.short	0x0014
        /*001c*/ 	.short	0x0082
	.zero		2


//--------------------- .nv.info                  --------------------------
	.section	.nv.info,"",@"SHT_CUDA_INFO"
	.align	4


	//----- nvinfo : EIATTR_REGCOUNT
	.align		4
        /*0000*/ 	.byte	0x04, 0x2f
        /*0002*/ 	.short	(.L_3 - .L_2)
	.align		4
.L_2:
        /*0004*/ 	.word	index@(main)
        /*0008*/ 	.word	0x0000000e


	//----- nvinfo : EIATTR_FRAME_SIZE
	.align		4
.L_3:
        /*000c*/ 	.byte	0x04, 0x11
        /*000e*/ 	.short	(.L_5 - .L_4)
	.align		4
.L_4:
        /*0010*/ 	.word	index@(main)
        /*0014*/ 	.word	0x00000000


	//----- nvinfo : EIATTR_MIN_STACK_SIZE
	.align		4
.L_5:
        /*0018*/ 	.byte	0x04, 0x12
        /*001a*/ 	.short	(.L_7 - .L_6)
	.align		4
.L_6:
        /*001c*/ 	.word	index@(main)
        /*0020*/ 	.word	0x00000000
.L_7:


//--------------------- .nv.compat                --------------------------
	.section	.nv.compat,"",@"SHT_CUDA_COMPAT_INFO"
	.align	4
        /*0000*/ 	.byte	0x02, 0x09, 0x00, 0x00, 0x02, 0x02, 0x01, 0x00, 0x02, 0x05, 0x05, 0x00, 0x03, 0x07, 0x01, 0x01
        /*0010*/ 	.byte	0x02, 0x03, 0x00, 0x00, 0x02, 0x06, 0x01, 0x00, 0x04, 0x0b, 0x08, 0x00, 0x09, 0x00, 0x00, 0x00
        /*0020*/ 	.byte	0x00, 0x00, 0x00, 0x00


//--------------------- .nv.info.main             --------------------------
	.section	.nv.info.main,"",@"SHT_CUDA_INFO"
	.sectionflags	@""
	.align	4


	//----- nvinfo : EIATTR_CUDA_API_VERSION
	.align		4
        /*0000*/ 	.byte	0x04, 0x37
        /*0002*/ 	.short	(.L_9 - .L_8)
.L_8:
        /*0004*/ 	.word	0x00000082


	//----- nvinfo : EIATTR_SPARSE_MMA_MASK
	.align		4
.L_9:
        /*0008*/ 	.byte	0x03, 0x50
        /*000a*/ 	.short	0x0000


	//----- nvinfo : EIATTR_MAXREG_COUNT
	.align		4
        /*000c*/ 	.byte	0x03, 0x1b
        /*000e*/ 	.short	0x00ff


	//----- nvinfo : EIATTR_NUM_BARRIERS
	.align		4
        /*0010*/ 	.byte	0x02, 0x4c
        /*0012*/ 	.byte	0x01
	.zero		1


	//----- nvinfo : EIATTR_MERCURY_ISA_VERSION
	.align		4
        /*0014*/ 	.byte	0x03, 0x5f
        /*0016*/ 	.short	0x0101


	//----- nvinfo : EIATTR_VRC_CTA_INIT_COUNT
	.align		4
        /*0018*/ 	.byte	0x02, 0x4a
	.zero		1
	.zero		1


	//----- nvinfo : EIATTR_EXIT_INSTR_OFFSETS
	.align		4
        /*001c*/ 	.byte	0x04, 0x1c
        /*001e*/ 	.short	(.L_11 - .L_10)


	//   ....[0]....
.L_10:
        /*0020*/ 	.word	0x000001e0


	//----- nvinfo : EIATTR_SW_WAR
	.align		4
.L_11:
        /*0024*/ 	.byte	0x04, 0x36
        /*0026*/ 	.short	(.L_13 - .L_12)
.L_12:
        /*0028*/ 	.word	0x00000008
.L_13:


//--------------------- .nv.callgraph             --------------------------
	.section	.nv.callgraph,"",@"SHT_CUDA_CALLGRAPH"
	.align	4
	.sectionentsize	8
	.align		4
        /*0000*/ 	.word	0x00000000
	.align		4
        /*0004*/ 	.word	0xffffffff
	.align		4
        /*0008*/ 	.word	0x00000000
	.align		4
        /*000c*/ 	.word	0xfffffffe
	.align		4
        /*0010*/ 	.word	0x00000000
	.align		4
        /*0014*/ 	.word	0xfffffffd
	.align		4
        /*0018*/ 	.word	0x00000000
	.align		4
        /*001c*/ 	.word	0xfffffffc


//--------------------- .nv.constant4             --------------------------
	.section	.nv.constant4,"a",@progbits
	.align	8
	.align		8
.nv.constant4:
        /*0000*/ 	.dword	mem0
	.align		8
        /*0008*/ 	.dword	mem1


//--------------------- .text.main                --------------------------
	.section	.text.main,"ax",@progbits
	.align	128
.text.main:
        .type           main,@function
        .size           main,(.L_x_1 - main)
        .other          main,@"STO_CUDA_ENTRY STV_DEFAULT"
main:
[----:B------:R-:W-:Y:S08]  /*0000*/  LDC R1, c[0x0][0x37c] ;  /* 0x0000df00ff017b82 */ /* 0x000ff00000000800 */
[----:B------:R-:W0:Y:S01]  /*0010*/  LDC.64 R2, c[0x4][RZ] ;  /* 0x01000000ff027b82 */ /* 0x000e220000000a00 */
[----:B------:R-:W0:Y:S07]  /*0020*/  LDCU.64 UR4, c[0x0][0x358] ;  /* 0x00006b00ff0477ac */ /* 0x000e2e0008000a00 */
[----:B------:R-:W1:Y:S01]  /*0030*/  LDC.64 R4, c[0x4][0x8] ;  /* 0x01000200ff047b82 */ /* 0x000e620000000a00 */
[----:B0-----:R-:W2:Y:S04]  /*0040*/  LDG.E R0, desc[UR4][R2.64] ;  /* 0x0000000402007981 */ /* 0x001ea8000c1e1900 */
[----:B-1----:R-:W3:Y:S01]  /*0050*/  LDG.E R8, desc[UR4][R4.64] ;  /* 0x0000000404087981 */ /* 0x002ee2000c1e1900 */
[----:B--2---:R-:W-:Y:S08]  /*0060*/  FLO.U32 R6, R0 ;  /* 0x0000000000067300 */ /* 0x004ff000000e0000 */
[----:B------:R-:W-:Y:S08]  /*0070*/  FLO.U32.SH R7, R0 ;  /* 0x0000000000077300 */ /* 0x000ff000000e0400 */
[----:B---3--:R-:W0:Y:S08]  /*0080*/  FLO R9, R8 ;  /* 0x0000000800097300 */ /* 0x008e3000000e0200 */
[----:B------:R-:W1:Y:S01]  /*0090*/  FLO.SH R11, R8 ;  /* 0x00000008000b7300 */ /* 0x000e6200000e0600 */
[----:B0-----:R-:W-:-:S05]  /*00a0*/  IADD3 R6, PT, PT, R9, R7, R6 ;  /* 0x0000000709067210 */ /* 0x001fca0007ffe006 */
[----:B-1----:R-:W-:-:S05]  /*00b0*/  IMAD.IADD R11, R6, 0x1, R11 ;  /* 0x00000001060b7824 */ /* 0x002fca00078e020b */
[----:B------:R0:W-:Y:S01]  /*00c0*/  STG.E desc[UR4][R2.64], R11 ;  /* 0x0000000b02007986 */ /* 0x0001e2000c101904 */
[----:B------:R-:W-:Y:S06]  /*00d0*/  BAR.SYNC.DEFER_BLOCKING 0x0 ;  /* 0x0000000000007b1d */ /* 0x000fec0000010000 */
[----:B------:R-:W2:Y:S02]  /*00e0*/  LDG.E R6, desc[UR4][R2.64] ;  /* 0x0000000402067981 */ /* 0x000ea4000c1e1900 */
[----:B--2---:R-:W-:-:S05]  /*00f0*/  PRMT R7, R6, 0x7710, RZ ;  /* 0x0000771006077816 */ /* 0x004fca00000000ff */
[----:B------:R1:W-:Y:S04]  /*0100*/  STG.E desc[UR4][R2.64], R7 ;  /* 0x0000000702007986 */ /* 0x0003e8000c101904 */
[----:B------:R-:W2:Y:S02]  /*0110*/  LDG.E R6, desc[UR4][R4.64] ;  /* 0x0000000404067981 */ /* 0x000ea4000c1e1900 */
[----:B--2---:R-:W-:-:S04]  /*0120*/  SHF.R.S32.HI R6, RZ, 0x3, R6 ;  /* 0x00000003ff067819 */ /* 0x004fc80000011406 */
[----:B------:R-:W-:-:S05]  /*0130*/  SGXT R9, R6, 0xf ;  /* 0x0000000f0609781a */ /* 0x000fca0000000200 */
[----:B------:R-:W-:Y:S01]  /*0140*/  STG.E desc[UR4][R4.64], R9 ;  /* 0x0000000904007986 */ /* 0x000fe2000c101904 */
[----:B------:R-:W-:Y:S06]  /*0150*/  BAR.SYNC.DEFER_BLOCKING 0x0 ;  /* 0x0000000000007b1d */ /* 0x000fec0000010000 */
[----:B------:R-:W2:Y:S02]  /*0160*/  LDG.E R0, desc[UR4][R2.64+0x4] ;  /* 0x0000040402007981 */ /* 0x000ea4000c1e1900 */
[----:B--2---:R-:W-:-:S05]  /*0170*/  IMAD.SHL.U32 R0, R0, 0x8, RZ ;  /* 0x0000000800007824 */ /* 0x004fca00078e00ff */
[----:B0-----:R-:W-:-:S05]  /*0180*/  LOP3.LUT R11, R0, 0x1ff8, R7, 0xe2, !PT ;  /* 0x00001ff8000b7812 */ /* 0x001fca00078ee207 */
[----:B------:R-:W-:Y:S01]  /*0190*/  STG.E desc[UR4][R2.64], R11 ;  /* 0x0000000b02007986 */ /* 0x000fe2000c101904 */
[----:B------:R-:W-:Y:S06]  /*01a0*/  BAR.SYNC.DEFER_BLOCKING 0x0 ;  /* 0x0000000000007b1d */ /* 0x000fec0000010000 */
[----:B------:R-:W1:Y:S02]  /*01b0*/  LDG.E R0, desc[UR4][R2.64] ;  /* 0x0000000402007981 */ /* 0x000e64000c1e1900 */
[----:B-1----:R-:W0:Y:S02]  /*01c0*/  BREV R7, R0 ;  /* 0x0000000000077301 */ /* 0x002e240000000000 */
[----:B0-----:R-:W-:Y:S01]  /*01d0*/  STG.E desc[UR4][R2.64], R7 ;  /* 0x0000000702007986 */ /* 0x001fe2000c101904 */
[----:B------:R-:W-:Y:S05]  /*01e0*/  EXIT ;  /* 0x000000000000794d */ /* 0x000fea0003800000 */
.L_x_0:
[----:B------:R-:W-:-:S00]  /*01f0*/  BRA `(.L_x_0) ;  /* 0xfffffffc00fc7947 */ /* 0x000fc0000383ffff */
[----:B------:R-:W-:-:S00]  /*0200*/  NOP ;  /* 0x0000000000007918 */ /* 0x000fc00000000000 */
[----:B------:R-:W-:-:S00]  /*0210*/  NOP ;  /* 0x0000000000007918 */ /* 0x000fc00000000000 */
[----:B------:R-:W-:-:S00]  /*0220*/  NOP ;  /* 0x0000000000007918 */ /* 0x000fc00000000000 */
[----:B------:R-:W-:-:S00]  /*0230*/  NOP ;  /* 0x0000000000007918 */ /* 0x000fc00000000000 */
[----:B------:R-:W-:-:S00]  /*0240*/  NOP ;  /* 0x0000000000007918 */ /* 0x000fc00000000000 */
[----:B------:R-:W-:-:S00]  /*0250*/  NOP ;  /* 0x0000000000007918 */ /* 0x000fc00000000000 */
[----:B------:R-:W-:-:S00]  /*0260*/  NOP ;  /* 0x0000000000007918 */ /* 0x000fc00000000000 */
[----:B------:R-:W-:-:S00]  /*0270*/  NOP ;  /* 0x0000000000007918 */ /* 0x000fc00000000000 */
.L_x_1:


//--------------------- .nv.shared.reserved.0     --------------------------
	.section	.nv.shared.reserved.0,"aw",@nobits
	.weak		__nv_reservedSMEM_offset_0_alias
	.size		__nv_reservedSMEM_offset_0_alias, 0, 64
	.other		__nv_reservedSMEM_offset_0_alias,@"STO_CUDA_RESERVED_SHARED STV_DEFAULT"
__nv_reservedSMEM_offset_0_alias:
	.zero		0
	.zero		64


//--------------------- .nv.global                --------------------------
	.section	.nv.global,"aw",@nobits
	.align	4
.nv.global:
	.type		mem0,@object
	.size		mem0,(mem1 - mem0)
mem0:
	.zero		4
	.type		mem1,@object
	.size		mem1,(.L_1 - mem1)
mem1:
	.zero		4
.L_1:


//--------------------- .nv.constant0.main        --------------------------
	.section	.nv.constant0.main,"a",@progbits
	.sectionflags	@""
	.align	4
.nv.constant0.main:
	.zero		896


//--------------------- SYMBOLS --------------------------

	.type		.nv.reservedSmem.offset0,@object
	.size		.nv.reservedSmem.offset0,0x4
